//
// Generated by NVIDIA NVVM Compiler
//
// Compiler Build ID: CL-36424714
// Cuda compilation tools, release 13.0, V13.0.88
// Based on NVVM 20.0.0
//

.version 9.0
.target sm_100
.address_size 64

	// .globl	_Z10copyKernelIhEvPKT_PS0_

.visible .entry _Z10copyKernelIhEvPKT_PS0_(
	.param .u64 .ptr .align 1 _Z10copyKernelIhEvPKT_PS0__param_0,
	.param .u64 .ptr .align 1 _Z10copyKernelIhEvPKT_PS0__param_1
)
{
	.reg .b16 	%rs<3>;
	.reg .b32 	%r<5>;
	.reg .b64 	%rd<8>;

	ld.param.u64 	%rd1, [_Z10copyKernelIhEvPKT_PS0__param_0];
	ld.param.u64 	%rd2, [_Z10copyKernelIhEvPKT_PS0__param_1];
	cvta.to.global.u64 	%rd3, %rd2;
	cvta.to.global.u64 	%rd4, %rd1;
	mov.u32 	%r1, %tid.x;
	mov.u32 	%r2, %ctaid.x;
	mov.u32 	%r3, %ntid.x;
	mad.lo.s32 	%r4, %r2, %r3, %r1;
	cvt.s64.s32 	%rd5, %r4;
	add.s64 	%rd6, %rd4, %rd5;
	ld.global.nc.u8 	%rs1, [%rd6];
	cvt.u16.u8 	%rs2, %rs1;
	add.s64 	%rd7, %rd3, %rd5;
	st.global.u8 	[%rd7], %rs2;
	ret;

}
	// .globl	_Z10copyKernelIiEvPKT_PS0_
.visible .entry _Z10copyKernelIiEvPKT_PS0_(
	.param .u64 .ptr .align 1 _Z10copyKernelIiEvPKT_PS0__param_0,
	.param .u64 .ptr .align 1 _Z10copyKernelIiEvPKT_PS0__param_1
)
{
	.reg .b32 	%r<6>;
	.reg .b64 	%rd<8>;

	ld.param.u64 	%rd1, [_Z10copyKernelIiEvPKT_PS0__param_0];
	ld.param.u64 	%rd2, [_Z10copyKernelIiEvPKT_PS0__param_1];
	cvta.to.global.u64 	%rd3, %rd2;
	cvta.to.global.u64 	%rd4, %rd1;
	mov.u32 	%r1, %tid.x;
	mov.u32 	%r2, %ctaid.x;
	mov.u32 	%r3, %ntid.x;
	mad.lo.s32 	%r4, %r2, %r3, %r1;
	mul.wide.s32 	%rd5, %r4, 4;
	add.s64 	%rd6, %rd4, %rd5;
	ld.global.nc.u32 	%r5, [%rd6];
	add.s64 	%rd7, %rd3, %rd5;
	st.global.u32 	[%rd7], %r5;
	ret;

}


// ===== COMPILED SASS (sm_100) =====

	.target	sm_100

	.elftype	@"ET_EXEC"


//--------------------- .note.nv.tkinfo           --------------------------
	.section	.note.nv.tkinfo,"",@"SHT_NOTE"
	.sectionflags	@"SHF_NOTE_NV_TKINFO"
	.tkinfo
        /*0018*/ 	.word	0x00000002
        /*0030*/ 	.string	""
        /*0030*/ 	.string	"ptxas"
        /*0030*/ 	.string	"Cuda compilation tools, release 13.0, V13.0.88"
        /*0030*/ 	.string	"Build cuda_13.0.r13.0/compiler.36424714_0"
        /*0030*/ 	.string	"-arch sm_100 -m 64 "



//--------------------- .note.nv.cuinfo           --------------------------
	.section	.note.nv.cuinfo,"",@"SHT_NOTE"
	.sectionflags	@"SHF_NOTE_NV_CUINFO"
        /*0018*/ 	.short	0x0002
        /*001a*/ 	.short	0x0064
        /*001c*/ 	.short	0x0082
	.zero		2


//--------------------- .nv.info                  --------------------------
	.section	.nv.info,"",@"SHT_CUDA_INFO"
	.align	4


	//----- nvinfo : EIATTR_REGCOUNT
	.align		4
        /*0000*/ 	.byte	0x04, 0x2f
        /*0002*/ 	.short	(.L_1 - .L_0)
	.align		4
.L_0:
        /*0004*/ 	.word	index@(_Z10copyKernelIhEvPKT_PS0_)
        /*0008*/ 	.word	0x00000008


	//----- nvinfo : EIATTR_FRAME_SIZE
	.align		4
.L_1:
        /*000c*/ 	.byte	0x04, 0x11
        /*000e*/ 	.short	(.L_3 - .L_2)
	.align		4
.L_2:
        /*0010*/ 	.word	index@(_Z10copyKernelIhEvPKT_PS0_)
        /*0014*/ 	.word	0x00000000


	//----- nvinfo : EIATTR_REGCOUNT
	.align		4
.L_3:
        /*0018*/ 	.byte	0x04, 0x2f
        /*001a*/ 	.short	(.L_5 - .L_4)
	.align		4
.L_4:
        /*001c*/ 	.word	index@(_Z10copyKernelIiEvPKT_PS0_)
        /*0020*/ 	.word	0x0000000a


	//----- nvinfo : EIATTR_FRAME_SIZE
	.align		4
.L_5:
        /*0024*/ 	.byte	0x04, 0x11
        /*0026*/ 	.short	(.L_7 - .L_6)
	.align		4
.L_6:
        /*0028*/ 	.word	index@(_Z10copyKernelIiEvPKT_PS0_)
        /*002c*/ 	.word	0x00000000


	//----- nvinfo : EIATTR_MIN_STACK_SIZE
	.align		4
.L_7:
        /*0030*/ 	.byte	0x04, 0x12
        /*0032*/ 	.short	(.L_9 - .L_8)
	.align		4
.L_8:
        /*0034*/ 	.word	index@(_Z10copyKernelIiEvPKT_PS0_)
        /*0038*/ 	.word	0x00000000


	//----- nvinfo : EIATTR_MIN_STACK_SIZE
	.align		4
.L_9:
        /*003c*/ 	.byte	0x04, 0x12
        /*003e*/ 	.short	(.L_11 - .L_10)
	.align		4
.L_10:
        /*0040*/ 	.word	index@(_Z10copyKernelIhEvPKT_PS0_)
        /*0044*/ 	.word	0x00000000
.L_11:


//--------------------- .nv.compat                --------------------------
	.section	.nv.compat,"",@"SHT_CUDA_COMPAT_INFO"
	.align	4
        /*0000*/ 	.byte	0x02, 0x09, 0x00, 0x00, 0x02, 0x02, 0x01, 0x00, 0x02, 0x05, 0x05, 0x00, 0x03, 0x07, 0x01, 0x01
        /*0010*/ 	.byte	0x02, 0x03, 0x00, 0x00, 0x02, 0x06, 0x01, 0x00, 0x04, 0x0b, 0x08, 0x00, 0x09, 0x00, 0x00, 0x00
        /*0020*/ 	.byte	0x00, 0x00, 0x00, 0x00


//--------------------- .nv.info._Z10copyKernelIiEvPKT_PS0_ --------------------------
	.section	.nv.info._Z10copyKernelIiEvPKT_PS0_,"",@"SHT_CUDA_INFO"
	.sectionflags	@""
	.align	4


	//----- nvinfo : EIATTR_CUDA_API_VERSION
	.align		4
        /*0000*/ 	.byte	0x04, 0x37
        /*0002*/ 	.short	(.L_13 - .L_12)
.L_12:
        /*0004*/ 	.word	0x00000082


	//----- nvinfo : EIATTR_KPARAM_INFO
	.align		4
.L_13:
        /*0008*/ 	.byte	0x04, 0x17
        /*000a*/ 	.short	(.L_15 - .L_14)
.L_14:
        /*000c*/ 	.word	0x00000000
        /*0010*/ 	.short	0x0001
        /*0012*/ 	.short	0x0008
        /*0014*/ 	.byte	0x00, 0xf5, 0x21, 0x00


	//----- nvinfo : EIATTR_KPARAM_INFO
	.align		4
.L_15:
        /*0018*/ 	.byte	0x04, 0x17
        /*001a*/ 	.short	(.L_17 - .L_16)
.L_16:
        /*001c*/ 	.word	0x00000000
        /*0020*/ 	.short	0x0000
        /*0022*/ 	.short	0x0000
        /*0024*/ 	.byte	0x00, 0xf5, 0x21, 0x00


	//----- nvinfo : EIATTR_SPARSE_MMA_MASK
	.align		4
.L_17:
        /*0028*/ 	.byte	0x03, 0x50
        /*002a*/ 	.short	0x0000


	//----- nvinfo : EIATTR_MAXREG_COUNT
	.align		4
        /*002c*/ 	.byte	0x03, 0x1b
        /*002e*/ 	.short	0x00ff


	//----- nvinfo : EIATTR_MERCURY_ISA_VERSION
	.align		4
        /*0030*/ 	.byte	0x03, 0x5f
        /*0032*/ 	.short	0x0101


	//----- nvinfo : EIATTR_VRC_CTA_INIT_COUNT
	.align		4
        /*0034*/ 	.byte	0x02, 0x4a
	.zero		1
	.zero		1


	//----- nvinfo : EIATTR_EXIT_INSTR_OFFSETS
	.align		4
        /*0038*/ 	.byte	0x04, 0x1c
        /*003a*/ 	.short	(.L_19 - .L_18)


	//   ....[0]....
.L_18:
        /*003c*/ 	.word	0x000000c0


	//----- nvinfo : EIATTR_CBANK_PARAM_SIZE
	.align		4
.L_19:
        /*0040*/ 	.byte	0x03, 0x19
        /*0042*/ 	.short	0x0010


	//----- nvinfo : EIATTR_PARAM_CBANK
	.align		4
        /*0044*/ 	.byte	0x04, 0x0a
        /*0046*/ 	.short	(.L_21 - .L_20)
	.align		4
.L_20:
        /*0048*/ 	.word	index@(.nv.constant0._Z10copyKernelIiEvPKT_PS0_)
        /*004c*/ 	.short	0x0380
        /*004e*/ 	.short	0x0010


	//----- nvinfo : EIATTR_SW_WAR
	.align		4
.L_21:
        /*0050*/ 	.byte	0x04, 0x36
        /*0052*/ 	.short	(.L_23 - .L_22)
.L_22:
        /*0054*/ 	.word	0x00000008
.L_23:


//--------------------- .nv.info._Z10copyKernelIhEvPKT_PS0_ --------------------------
	.section	.nv.info._Z10copyKernelIhEvPKT_PS0_,"",@"SHT_CUDA_INFO"
	.sectionflags	@""
	.align	4


	//----- nvinfo : EIATTR_CUDA_API_VERSION
	.align		4
        /*0000*/ 	.byte	0x04, 0x37
        /*0002*/ 	.short	(.L_25 - .L_24)
.L_24:
        /*0004*/ 	.word	0x00000082


	//----- nvinfo : EIATTR_KPARAM_INFO
	.align		4
.L_25:
        /*0008*/ 	.byte	0x04, 0x17
        /*000a*/ 	.short	(.L_27 - .L_26)
.L_26:
        /*000c*/ 	.word	0x00000000
        /*0010*/ 	.short	0x0001
        /*0012*/ 	.short	0x0008
        /*0014*/ 	.byte	0x00, 0xf5, 0x21, 0x00


	//----- nvinfo : EIATTR_KPARAM_INFO
	.align		4
.L_27:
        /*0018*/ 	.byte	0x04, 0x17
        /*001a*/ 	.short	(.L_29 - .L_28)
.L_28:
        /*001c*/ 	.word	0x00000000
        /*0020*/ 	.short	0x0000
        /*0022*/ 	.short	0x0000
        /*0024*/ 	.byte	0x00, 0xf5, 0x21, 0x00


	//----- nvinfo : EIATTR_SPARSE_MMA_MASK
	.align		4
.L_29:
        /*0028*/ 	.byte	0x03, 0x50
        /*002a*/ 	.short	0x0000


	//----- nvinfo : EIATTR_MAXREG_COUNT
	.align		4
        /*002c*/ 	.byte	0x03, 0x1b
        /*002e*/ 	.short	0x00ff


	//----- nvinfo : EIATTR_MERCURY_ISA_VERSION
	.align		4
        /*0030*/ 	.byte	0x03, 0x5f
        /*0032*/ 	.short	0x0101


	//----- nvinfo : EIATTR_VRC_CTA_INIT_COUNT
	.align		4
        /*0034*/ 	.byte	0x02, 0x4a
	.zero		1
	.zero		1


	//----- nvinfo : EIATTR_EXIT_INSTR_OFFSETS
	.align		4
        /*0038*/ 	.byte	0x04, 0x1c
        /*003a*/ 	.short	(.L_31 - .L_30)


	//   ....[0]....
.L_30:
        /*003c*/ 	.word	0x000000e0


	//----- nvinfo : EIATTR_CBANK_PARAM_SIZE
	.align		4
.L_31:
        /*0040*/ 	.byte	0x03, 0x19
        /*0042*/ 	.short	0x0010


	//----- nvinfo : EIATTR_PARAM_CBANK
	.align		4
        /*0044*/ 	.byte	0x04, 0x0a
        /*0046*/ 	.short	(.L_33 - .L_32)
	.align		4
.L_32:
        /*0048*/ 	.word	index@(.nv.constant0._Z10copyKernelIhEvPKT_PS0_)
        /*004c*/ 	.short	0x0380
        /*004e*/ 	.short	0x0010


	//----- nvinfo : EIATTR_SW_WAR
	.align		4
.L_33:
        /*0050*/ 	.byte	0x04, 0x36
        /*0052*/ 	.short	(.L_35 - .L_34)
.L_34:
        /*0054*/ 	.word	0x00000008
.L_35:


//--------------------- .nv.callgraph             --------------------------
	.section	.nv.callgraph,"",@"SHT_CUDA_CALLGRAPH"
	.align	4
	.sectionentsize	8
	.align		4
        /*0000*/ 	.word	0x00000000
	.align		4
        /*0004*/ 	.word	0xffffffff
	.align		4
        /*0008*/ 	.word	0x00000000
	.align		4
        /*000c*/ 	.word	0xfffffffe
	.align		4
        /*0010*/ 	.word	0x00000000
	.align		4
        /*0014*/ 	.word	0xfffffffd
	.align		4
        /*0018*/ 	.word	0x00000000
	.align		4
        /*001c*/ 	.word	0xfffffffc


//--------------------- .text._Z10copyKernelIiEvPKT_PS0_ --------------------------
	.section	.text._Z10copyKernelIiEvPKT_PS0_,"ax",@progbits
	.align	128
        .global         _Z10copyKernelIiEvPKT_PS0_
        .type           _Z10copyKernelIiEvPKT_PS0_,@function
        .size           _Z10copyKernelIiEvPKT_PS0_,(.L_x_2 - _Z10copyKernelIiEvPKT_PS0_)
        .other          _Z10copyKernelIiEvPKT_PS0_,@"STO_CUDA_ENTRY STV_DEFAULT"
_Z10copyKernelIiEvPKT_PS0_:
.text._Z10copyKernelIiEvPKT_PS0_:
[----:B------:R-:W-:Y:S01]  /*0000*/  LDC R1, c[0x0][0x37c] ;  /* 0x0000df00ff017b82 */ /* 0x000fe20000000800 */
[----:B------:R-:W0:Y:S07]  /*0010*/  S2R R7, SR_TID.X ;  /* 0x0000000000077919 */ /* 0x000e2e0000002100 */
[----:B------:R-:W0:Y:S01]  /*0020*/  S2UR UR6, SR_CTAID.X ;  /* 0x00000000000679c3 */ /* 0x000e220000002500 */
[----:B------:R-:W1:Y:S07]  /*0030*/  LDCU.64 UR4, c[0x0][0x358] ;  /* 0x00006b00ff0477ac */ /* 0x000e6e0008000a00 */
[----:B------:R-:W0:Y:S08]  /*0040*/  LDC R0, c[0x0][0x360] ;  /* 0x0000d800ff007b82 */ /* 0x000e300000000800 */
[----:B------:R-:W2:Y:S08]  /*0050*/  LDC.64 R2, c[0x0][0x380] ;  /* 0x0000e000ff027b82 */ /* 0x000eb00000000a00 */
[----:B------:R-:W3:Y:S01]  /*0060*/  LDC.64 R4, c[0x0][0x388] ;  /* 0x0000e200ff047b82 */ /* 0x000ee20000000a00 */
[----:B0-----:R-:W-:-:S04]  /*0070*/  IMAD R7, R0, UR6, R7 ;  /* 0x0000000600077c24 */ /* 0x001fc8000f8e0207 */
[----:B--2---:R-:W-:-:S06]  /*0080*/  IMAD.WIDE R2, R7, 0x4, R2 ;  /* 0x0000000407027825 */ /* 0x004fcc00078e0202 */
[----:B-1----:R-:W2:Y:S01]  /*0090*/  LDG.E.CONSTANT R3, desc[UR4][R2.64] ;  /* 0x0000000402037981 */ /* 0x002ea2000c1e9900 */
[----:B---3--:R-:W-:-:S05]  /*00a0*/  IMAD.WIDE R4, R7, 0x4, R4 ;  /* 0x0000000407047825 */ /* 0x008fca00078e0204 */
[----:B--2---:R-:W-:Y:S01]  /*00b0*/  STG.E desc[UR4][R4.64], R3 ;  /* 0x0000000304007986 */ /* 0x004fe2000c101904 */
[----:B------:R-:W-:Y:S05]  /*00c0*/  EXIT ;  /* 0x000000000000794d */ /* 0x000fea0003800000 */
.L_x_0:
[----:B------:R-:W-:-:S00]  /*00d0*/  BRA `(.L_x_0) ;  /* 0xfffffffc00fc7947 */ /* 0x000fc0000383ffff */
[----:B------:R-:W-:-:S00]  /*00e0*/  NOP ;  /* 0x0000000000007918 */ /* 0x000fc00000000000 */
        /* <DEDUP_REMOVED lines=9> */
.L_x_2:


//--------------------- .text._Z10copyKernelIhEvPKT_PS0_ --------------------------
	.section	.text._Z10copyKernelIhEvPKT_PS0_,"ax",@progbits
	.align	128
        .global         _Z10copyKernelIhEvPKT_PS0_
        .type           _Z10copyKernelIhEvPKT_PS0_,@function
        .size           _Z10copyKernelIhEvPKT_PS0_,(.L_x_3 - _Z10copyKernelIhEvPKT_PS0_)
        .other          _Z10copyKernelIhEvPKT_PS0_,@"STO_CUDA_ENTRY STV_DEFAULT"
_Z10copyKernelIhEvPKT_PS0_:
.text._Z10copyKernelIhEvPKT_PS0_:
[----:B------:R-:W-:Y:S01]  /*0000*/  LDC R1, c[0x0][0x37c] ;  /* 0x0000df00ff017b82 */ /* 0x000fe20000000800 */
[----:B------:R-:W0:Y:S07]  /*0010*/  S2R R4, SR_TID.X ;  /* 0x0000000000047919 */ /* 0x000e2e0000002100 */
[----:B------:R-:W0:Y:S01]  /*0020*/  S2UR UR6, SR_CTAID.X ;  /* 0x00000000000679c3 */ /* 0x000e220000002500 */
[----:B------:R-:W1:Y:S01]  /*0030*/  LDCU.128 UR8, c[0x0][0x380] ;  /* 0x00007000ff0877ac */ /* 0x000e620008000c00 */
[----:B------:R-:W2:Y:S06]  /*0040*/  LDCU.64 UR4, c[0x0][0x358] ;  /* 0x00006b00ff0477ac */ /* 0x000eac0008000a00 */
[----:B------:R-:W0:Y:S02]  /*0050*/  LDC R3, c[0x0][0x360] ;  /* 0x0000d800ff037b82 */ /* 0x000e240000000800 */
[----:B0-----:R-:W-:-:S05]  /*0060*/  IMAD R4, R3, UR6, R4 ;  /* 0x0000000603047c24 */ /* 0x001fca000f8e0204 */
[----:B-1----:R-:W-:Y:S02]  /*0070*/  IADD3 R2, P0, PT, R4, UR8, RZ ;  /* 0x0000000804027c10 */ /* 0x002fe4000ff1e0ff */
[----:B------:R-:W-:-:S04]  /*0080*/  SHF.R.S32.HI R0, RZ, 0x1f, R4 ;  /* 0x0000001fff007819 */ /* 0x000fc80000011404 */
[----:B------:R-:W-:-:S06]  /*0090*/  IADD3.X R3, PT, PT, R0, UR9, RZ, P0, !PT ;  /* 0x0000000900037c10 */ /* 0x000fcc00087fe4ff */
[----:B--2---:R-:W2:Y:S01]  /*00a0*/  LDG.E.U8.CONSTANT R3, desc[UR4][R2.64] ;  /* 0x0000000402037981 */ /* 0x004ea2000c1e9100 */
[----:B------:R-:W-:-:S04]  /*00b0*/  IADD3 R4, P0, PT, R4, UR10, RZ ;  /* 0x0000000a04047c10 */ /* 0x000fc8000ff1e0ff */
[----:B------:R-:W-:-:S05]  /*00c0*/  IADD3.X R5, PT, PT, R0, UR11, RZ, P0, !PT ;  /* 0x0000000b00057c10 */ /* 0x000fca00087fe4ff */
[----:B--2---:R-:W-:Y:S01]  /*00d0*/  STG.E.U8 desc[UR4][R4.64], R3 ;  /* 0x0000000304007986 */ /* 0x004fe2000c101104 */
[----:B------:R-:W-:Y:S05]  /*00e0*/  EXIT ;  /* 0x000000000000794d */ /* 0x000fea0003800000 */
.L_x_1:
        /* <DEDUP_REMOVED lines=9> */
.L_x_3:


//--------------------- .nv.shared.reserved.0     --------------------------
	.section	.nv.shared.reserved.0,"aw",@nobits
	.weak		__nv_reservedSMEM_offset_0_alias
	.size		__nv_reservedSMEM_offset_0_alias, 0, 64
	.other		__nv_reservedSMEM_offset_0_alias,@"STO_CUDA_RESERVED_SHARED STV_DEFAULT"
__nv_reservedSMEM_offset_0_alias:
	.zero		0
	.zero		64


//--------------------- .nv.constant0._Z10copyKernelIiEvPKT_PS0_ --------------------------
	.section	.nv.constant0._Z10copyKernelIiEvPKT_PS0_,"a",@progbits
	.sectionflags	@""
	.align	4
.nv.constant0._Z10copyKernelIiEvPKT_PS0_:
	.zero		912


//--------------------- .nv.constant0._Z10copyKernelIhEvPKT_PS0_ --------------------------
	.section	.nv.constant0._Z10copyKernelIhEvPKT_PS0_,"a",@progbits
	.sectionflags	@""
	.align	4
.nv.constant0._Z10copyKernelIhEvPKT_PS0_:
	.zero		912


//--------------------- SYMBOLS --------------------------

	.type		.nv.reservedSmem.offset0,@object
	.size		.nv.reservedSmem.offset0,0x4
